//
// Generated by NVIDIA NVVM Compiler
//
// Compiler Build ID: CL-36424714
// Cuda compilation tools, release 13.0, V13.0.88
// Based on NVVM 20.0.0
//

.version 9.0
.target sm_100
.address_size 64

	// .globl	_Z16layernorm_kernelPKfPfS0_S0_ii
// _ZZ16layernorm_kernelPKfPfS0_S0_iiE7sm_mean has been demoted
// _ZZ16layernorm_kernelPKfPfS0_S0_iiE6sm_var has been demoted
// _ZZ16layernorm_kernelPKfPfS0_S0_iiE3buf has been demoted

.visible .entry _Z16layernorm_kernelPKfPfS0_S0_ii(
	.param .u64 .ptr .align 1 _Z16layernorm_kernelPKfPfS0_S0_ii_param_0,
	.param .u64 .ptr .align 1 _Z16layernorm_kernelPKfPfS0_S0_ii_param_1,
	.param .u64 .ptr .align 1 _Z16layernorm_kernelPKfPfS0_S0_ii_param_2,
	.param .u64 .ptr .align 1 _Z16layernorm_kernelPKfPfS0_S0_ii_param_3,
	.param .u32 _Z16layernorm_kernelPKfPfS0_S0_ii_param_4,
	.param .u32 _Z16layernorm_kernelPKfPfS0_S0_ii_param_5
)
{
	.reg .pred 	%p<16>;
	.reg .b32 	%r<35>;
	.reg .b32 	%f<41>;
	.reg .b64 	%rd<19>;
	// demoted variable
	.shared .align 4 .f32 _ZZ16layernorm_kernelPKfPfS0_S0_iiE7sm_mean;
	// demoted variable
	.shared .align 4 .f32 _ZZ16layernorm_kernelPKfPfS0_S0_iiE6sm_var;
	// demoted variable
	.shared .align 4 .b8 _ZZ16layernorm_kernelPKfPfS0_S0_iiE3buf[4096];
	ld.param.u64 	%rd8, [_Z16layernorm_kernelPKfPfS0_S0_ii_param_0];
	ld.param.u64 	%rd5, [_Z16layernorm_kernelPKfPfS0_S0_ii_param_1];
	ld.param.u64 	%rd6, [_Z16layernorm_kernelPKfPfS0_S0_ii_param_2];
	ld.param.u64 	%rd7, [_Z16layernorm_kernelPKfPfS0_S0_ii_param_3];
	ld.param.u32 	%r20, [_Z16layernorm_kernelPKfPfS0_S0_ii_param_4];
	ld.param.u32 	%r19, [_Z16layernorm_kernelPKfPfS0_S0_ii_param_5];
	cvta.to.global.u64 	%rd1, %rd8;
	mov.u32 	%r1, %ctaid.x;
	setp.ge.s32 	%p1, %r1, %r20;
	@%p1 bra 	$L__BB0_24;
	mov.u32 	%r34, %tid.x;
	setp.ge.s32 	%p2, %r34, %r19;
	mov.f32 	%f38, 0f00000000;
	@%p2 bra 	$L__BB0_4;
	mul.lo.s32 	%r3, %r19, %r1;
	mov.f32 	%f38, 0f00000000;
	mov.u32 	%r4, %ntid.x;
	mov.u32 	%r30, %r34;
$L__BB0_3:
	add.s32 	%r21, %r30, %r3;
	mul.wide.s32 	%rd9, %r21, 4;
	add.s64 	%rd10, %rd1, %rd9;
	ld.global.nc.f32 	%f12, [%rd10];
	add.f32 	%f38, %f38, %f12;
	add.s32 	%r30, %r30, %r4;
	setp.lt.s32 	%p3, %r30, %r19;
	@%p3 bra 	$L__BB0_3;
$L__BB0_4:
	shl.b32 	%r22, %r34, 2;
	mov.u32 	%r23, _ZZ16layernorm_kernelPKfPfS0_S0_iiE3buf;
	add.s32 	%r7, %r23, %r22;
	st.shared.f32 	[%r7], %f38;
	bar.sync 	0;
	mov.u32 	%r8, %ntid.x;
	setp.lt.u32 	%p4, %r8, 2;
	@%p4 bra 	$L__BB0_9;
	mov.u32 	%r31, %r8;
$L__BB0_6:
	shr.u32 	%r10, %r31, 1;
	setp.ge.u32 	%p5, %r34, %r10;
	@%p5 bra 	$L__BB0_8;
	shl.b32 	%r24, %r10, 2;
	add.s32 	%r25, %r7, %r24;
	ld.shared.f32 	%f13, [%r25];
	ld.shared.f32 	%f14, [%r7];
	add.f32 	%f15, %f13, %f14;
	st.shared.f32 	[%r7], %f15;
$L__BB0_8:
	bar.sync 	0;
	setp.gt.u32 	%p6, %r31, 3;
	mov.u32 	%r31, %r10;
	@%p6 bra 	$L__BB0_6;
$L__BB0_9:
	setp.ne.s32 	%p7, %r34, 0;
	@%p7 bra 	$L__BB0_11;
	ld.shared.f32 	%f16, [_ZZ16layernorm_kernelPKfPfS0_S0_iiE3buf];
	cvt.rn.f32.s32 	%f17, %r19;
	div.rn.f32 	%f18, %f16, %f17;
	st.shared.f32 	[_ZZ16layernorm_kernelPKfPfS0_S0_iiE7sm_mean], %f18;
$L__BB0_11:
	setp.ge.s32 	%p8, %r34, %r19;
	bar.sync 	0;
	mov.f32 	%f40, 0f00000000;
	@%p8 bra 	$L__BB0_14;
	mul.lo.s32 	%r11, %r19, %r1;
	mov.f32 	%f40, 0f00000000;
	ld.shared.f32 	%f4, [_ZZ16layernorm_kernelPKfPfS0_S0_iiE7sm_mean];
	mov.u32 	%r32, %r34;
$L__BB0_13:
	add.s32 	%r26, %r32, %r11;
	mul.wide.s32 	%rd11, %r26, 4;
	add.s64 	%rd12, %rd1, %rd11;
	ld.global.nc.f32 	%f21, [%rd12];
	sub.f32 	%f22, %f21, %f4;
	fma.rn.f32 	%f40, %f22, %f22, %f40;
	add.s32 	%r32, %r32, %r8;
	setp.lt.s32 	%p9, %r32, %r19;
	@%p9 bra 	$L__BB0_13;
$L__BB0_14:
	setp.lt.u32 	%p10, %r8, 2;
	st.shared.f32 	[%r7], %f40;
	bar.sync 	0;
	@%p10 bra 	$L__BB0_19;
	mov.u32 	%r33, %r8;
$L__BB0_16:
	shr.u32 	%r15, %r33, 1;
	setp.ge.u32 	%p11, %r34, %r15;
	@%p11 bra 	$L__BB0_18;
	shl.b32 	%r27, %r15, 2;
	add.s32 	%r28, %r7, %r27;
	ld.shared.f32 	%f23, [%r28];
	ld.shared.f32 	%f24, [%r7];
	add.f32 	%f25, %f23, %f24;
	st.shared.f32 	[%r7], %f25;
$L__BB0_18:
	bar.sync 	0;
	setp.gt.u32 	%p12, %r33, 3;
	mov.u32 	%r33, %r15;
	@%p12 bra 	$L__BB0_16;
$L__BB0_19:
	setp.ne.s32 	%p13, %r34, 0;
	@%p13 bra 	$L__BB0_21;
	ld.shared.f32 	%f26, [_ZZ16layernorm_kernelPKfPfS0_S0_iiE3buf];
	cvt.rn.f32.s32 	%f27, %r19;
	div.rn.f32 	%f28, %f26, %f27;
	st.shared.f32 	[_ZZ16layernorm_kernelPKfPfS0_S0_iiE6sm_var], %f28;
$L__BB0_21:
	setp.ge.s32 	%p14, %r34, %r19;
	bar.sync 	0;
	@%p14 bra 	$L__BB0_24;
	ld.shared.f32 	%f29, [_ZZ16layernorm_kernelPKfPfS0_S0_iiE6sm_var];
	mul.lo.s32 	%r16, %r19, %r1;
	ld.shared.f32 	%f8, [_ZZ16layernorm_kernelPKfPfS0_S0_iiE7sm_mean];
	cvta.to.global.u64 	%rd2, %rd6;
	cvta.to.global.u64 	%rd3, %rd7;
	cvta.to.global.u64 	%rd4, %rd5;
	add.f32 	%f30, %f29, 0f3727C5AC;
	rsqrt.approx.f32 	%f9, %f30;
$L__BB0_23:
	add.s32 	%r29, %r34, %r16;
	mul.wide.s32 	%rd13, %r29, 4;
	add.s64 	%rd14, %rd1, %rd13;
	ld.global.nc.f32 	%f31, [%rd14];
	sub.f32 	%f32, %f31, %f8;
	mul.f32 	%f33, %f9, %f32;
	mul.wide.s32 	%rd15, %r34, 4;
	add.s64 	%rd16, %rd2, %rd15;
	ld.global.nc.f32 	%f34, [%rd16];
	add.s64 	%rd17, %rd3, %rd15;
	ld.global.nc.f32 	%f35, [%rd17];
	fma.rn.f32 	%f36, %f34, %f33, %f35;
	add.s64 	%rd18, %rd4, %rd13;
	st.global.f32 	[%rd18], %f36;
	add.s32 	%r34, %r34, %r8;
	setp.lt.s32 	%p15, %r34, %r19;
	@%p15 bra 	$L__BB0_23;
$L__BB0_24:
	ret;

}


// ===== COMPILED SASS (sm_100) =====

	.target	sm_100

	.elftype	@"ET_EXEC"


//--------------------- .note.nv.tkinfo           --------------------------
	.section	.note.nv.tkinfo,"",@"SHT_NOTE"
	.sectionflags	@"SHF_NOTE_NV_TKINFO"
	.tkinfo
        /*0018*/ 	.word	0x00000002
        /*0030*/ 	.string	""
        /*0030*/ 	.string	"ptxas"
        /*0030*/ 	.string	"Cuda compilation tools, release 13.0, V13.0.88"
        /*0030*/ 	.string	"Build cuda_13.0.r13.0/compiler.36424714_0"
        /*0030*/ 	.string	"-arch sm_100 -m 64 "



//--------------------- .note.nv.cuinfo           --------------------------
	.section	.note.nv.cuinfo,"",@"SHT_NOTE"
	.sectionflags	@"SHF_NOTE_NV_CUINFO"
        /*0018*/ 	.short	0x0002
        /*001a*/ 	.short	0x0064
        /*001c*/ 	.short	0x0082
	.zero		2


//--------------------- .nv.info                  --------------------------
	.section	.nv.info,"",@"SHT_CUDA_INFO"
	.align	4


	//----- nvinfo : EIATTR_REGCOUNT
	.align		4
        /*0000*/ 	.byte	0x04, 0x2f
        /*0002*/ 	.short	(.L_1 - .L_0)
	.align		4
.L_0:
        /*0004*/ 	.word	index@(_Z16layernorm_kernelPKfPfS0_S0_ii)
        /*0008*/ 	.word	0x0000001a


	//----- nvinfo : EIATTR_FRAME_SIZE
	.align		4
.L_1:
        /*000c*/ 	.byte	0x04, 0x11
        /*000e*/ 	.short	(.L_3 - .L_2)
	.align		4
.L_2:
        /*0010*/ 	.word	index@($__internal_0_$__cuda_sm3x_div_rn_noftz_f32_slowpath)
        /*0014*/ 	.word	0x00000000


	//----- nvinfo : EIATTR_FRAME_SIZE
	.align		4
.L_3:
        /*0018*/ 	.byte	0x04, 0x11
        /*001a*/ 	.short	(.L_5 - .L_4)
	.align		4
.L_4:
        /*001c*/ 	.word	index@(_Z16layernorm_kernelPKfPfS0_S0_ii)
        /*0020*/ 	.word	0x00000000


	//----- nvinfo : EIATTR_MIN_STACK_SIZE
	.align		4
.L_5:
        /*0024*/ 	.byte	0x04, 0x12
        /*0026*/ 	.short	(.L_7 - .L_6)
	.align		4
.L_6:
        /*0028*/ 	.word	index@(_Z16layernorm_kernelPKfPfS0_S0_ii)
        /*002c*/ 	.word	0x00000000
.L_7:


//--------------------- .nv.compat                --------------------------
	.section	.nv.compat,"",@"SHT_CUDA_COMPAT_INFO"
	.align	4
        /*0000*/ 	.byte	0x02, 0x09, 0x00, 0x00, 0x02, 0x02, 0x01, 0x00, 0x02, 0x05, 0x05, 0x00, 0x03, 0x07, 0x01, 0x01
        /*0010*/ 	.byte	0x02, 0x03, 0x00, 0x00, 0x02, 0x06, 0x01, 0x00, 0x04, 0x0b, 0x08, 0x00, 0x01, 0x00, 0x00, 0x00
        /*0020*/ 	.byte	0x00, 0x00, 0x00, 0x00


//--------------------- .nv.info._Z16layernorm_kernelPKfPfS0_S0_ii --------------------------
	.section	.nv.info._Z16layernorm_kernelPKfPfS0_S0_ii,"",@"SHT_CUDA_INFO"
	.sectionflags	@""
	.align	4


	//----- nvinfo : EIATTR_CUDA_API_VERSION
	.align		4
        /*0000*/ 	.byte	0x04, 0x37
        /*0002*/ 	.short	(.L_9 - .L_8)
.L_8:
        /*0004*/ 	.word	0x00000082


	//----- nvinfo : EIATTR_KPARAM_INFO
	.align		4
.L_9:
        /*0008*/ 	.byte	0x04, 0x17
        /*000a*/ 	.short	(.L_11 - .L_10)
.L_10:
        /*000c*/ 	.word	0x00000000
        /*0010*/ 	.short	0x0005
        /*0012*/ 	.short	0x0024
        /*0014*/ 	.byte	0x00, 0xf0, 0x11, 0x00


	//----- nvinfo : EIATTR_KPARAM_INFO
	.align		4
.L_11:
        /*0018*/ 	.byte	0x04, 0x17
        /*001a*/ 	.short	(.L_13 - .L_12)
.L_12:
        /*001c*/ 	.word	0x00000000
        /*0020*/ 	.short	0x0004
        /*0022*/ 	.short	0x0020
        /*0024*/ 	.byte	0x00, 0xf0, 0x11, 0x00


	//----- nvinfo : EIATTR_KPARAM_INFO
	.align		4
.L_13:
        /*0028*/ 	.byte	0x04, 0x17
        /*002a*/ 	.short	(.L_15 - .L_14)
.L_14:
        /*002c*/ 	.word	0x00000000
        /*0030*/ 	.short	0x0003
        /*0032*/ 	.short	0x0018
        /*0034*/ 	.byte	0x00, 0xf5, 0x21, 0x00


	//----- nvinfo : EIATTR_KPARAM_INFO
	.align		4
.L_15:
        /*0038*/ 	.byte	0x04, 0x17
        /*003a*/ 	.short	(.L_17 - .L_16)
.L_16:
        /*003c*/ 	.word	0x00000000
        /*0040*/ 	.short	0x0002
        /*0042*/ 	.short	0x0010
        /*0044*/ 	.byte	0x00, 0xf5, 0x21, 0x00


	//----- nvinfo : EIATTR_KPARAM_INFO
	.align		4
.L_17:
        /*0048*/ 	.byte	0x04, 0x17
        /*004a*/ 	.short	(.L_19 - .L_18)
.L_18:
        /*004c*/ 	.word	0x00000000
        /*0050*/ 	.short	0x0001
        /*0052*/ 	.short	0x0008
        /*0054*/ 	.byte	0x00, 0xf5, 0x21, 0x00


	//----- nvinfo : EIATTR_KPARAM_INFO
	.align		4
.L_19:
        /*0058*/ 	.byte	0x04, 0x17
        /*005a*/ 	.short	(.L_21 - .L_20)
.L_20:
        /*005c*/ 	.word	0x00000000
        /*0060*/ 	.short	0x0000
        /*0062*/ 	.short	0x0000
        /*0064*/ 	.byte	0x00, 0xf5, 0x21, 0x00


	//----- nvinfo : EIATTR_SPARSE_MMA_MASK
	.align		4
.L_21:
        /*0068*/ 	.byte	0x03, 0x50
        /*006a*/ 	.short	0x0000


	//----- nvinfo : EIATTR_MAXREG_COUNT
	.align		4
        /*006c*/ 	.byte	0x03, 0x1b
        /*006e*/ 	.short	0x00ff


	//----- nvinfo : EIATTR_NUM_BARRIERS
	.align		4
        /*0070*/ 	.byte	0x02, 0x4c
        /*0072*/ 	.byte	0x01
	.zero		1


	//----- nvinfo : EIATTR_MERCURY_ISA_VERSION
	.align		4
        /*0074*/ 	.byte	0x03, 0x5f
        /*0076*/ 	.short	0x0101


	//----- nvinfo : EIATTR_VRC_CTA_INIT_COUNT
	.align		4
        /*0078*/ 	.byte	0x02, 0x4a
	.zero		1
	.zero		1


	//----- nvinfo : EIATTR_EXIT_INSTR_OFFSETS
	.align		4
        /*007c*/ 	.byte	0x04, 0x1c
        /*007e*/ 	.short	(.L_23 - .L_22)


	//   ....[0]....
.L_22:
        /*0080*/ 	.word	0x00000040


	//   ....[1]....
        /*0084*/ 	.word	0x000008a0


	//   ....[2]....
        /*0088*/ 	.word	0x00000a70


	//----- nvinfo : EIATTR_CRS_STACK_SIZE
	.align		4
.L_23:
        /*008c*/ 	.byte	0x04, 0x1e
        /*008e*/ 	.short	(.L_25 - .L_24)
.L_24:
        /*0090*/ 	.word	0x00000000


	//----- nvinfo : EIATTR_CBANK_PARAM_SIZE
	.align		4
.L_25:
        /*0094*/ 	.byte	0x03, 0x19
        /*0096*/ 	.short	0x0028


	//----- nvinfo : EIATTR_PARAM_CBANK
	.align		4
        /*0098*/ 	.byte	0x04, 0x0a
        /*009a*/ 	.short	(.L_27 - .L_26)
	.align		4
.L_26:
        /*009c*/ 	.word	index@(.nv.constant0._Z16layernorm_kernelPKfPfS0_S0_ii)
        /*00a0*/ 	.short	0x0380
        /*00a2*/ 	.short	0x0028


	//----- nvinfo : EIATTR_SW_WAR
	.align		4
.L_27:
        /*00a4*/ 	.byte	0x04, 0x36
        /*00a6*/ 	.short	(.L_29 - .L_28)
.L_28:
        /*00a8*/ 	.word	0x00000008
.L_29:


//--------------------- .nv.callgraph             --------------------------
	.section	.nv.callgraph,"",@"SHT_CUDA_CALLGRAPH"
	.align	4
	.sectionentsize	8
	.align		4
        /*0000*/ 	.word	0x00000000
	.align		4
        /*0004*/ 	.word	0xffffffff
	.align		4
        /*0008*/ 	.word	0x00000000
	.align		4
        /*000c*/ 	.word	0xfffffffe
	.align		4
        /*0010*/ 	.word	0x00000000
	.align		4
        /*0014*/ 	.word	0xfffffffd
	.align		4
        /*0018*/ 	.word	0x00000000
	.align		4
        /*001c*/ 	.word	0xfffffffc


//--------------------- .text._Z16layernorm_kernelPKfPfS0_S0_ii --------------------------
	.section	.text._Z16layernorm_kernelPKfPfS0_S0_ii,"ax",@progbits
	.align	128
        .global         _Z16layernorm_kernelPKfPfS0_S0_ii
        .type           _Z16layernorm_kernelPKfPfS0_S0_ii,@function
        .size           _Z16layernorm_kernelPKfPfS0_S0_ii,(.L_x_29 - _Z16layernorm_kernelPKfPfS0_S0_ii)
        .other          _Z16layernorm_kernelPKfPfS0_S0_ii,@"STO_CUDA_ENTRY STV_DEFAULT"
_Z16layernorm_kernelPKfPfS0_S0_ii:
.text._Z16layernorm_kernelPKfPfS0_S0_ii:
[----:B------:R-:W-:Y:S08]  /*0000*/  LDC R1, c[0x0][0x37c] ;  /* 0x0000df00ff017b82 */ /* 0x000ff00000000800 */
[----:B------:R-:W0:Y:S08]  /*0010*/  S2UR UR6, SR_CTAID.X ;  /* 0x00000000000679c3 */ /* 0x000e300000002500 */
[----:B------:R-:W0:Y:S02]  /*0020*/  LDC R0, c[0x0][0x3a0] ;  /* 0x0000e800ff007b82 */ /* 0x000e240000000800 */
[----:B0-----:R-:W-:-:S13]  /*0030*/  ISETP.LE.AND P0, PT, R0, UR6, PT ;  /* 0x0000000600007c0c */ /* 0x001fda000bf03270 */
[----:B------:R-:W-:Y:S05]  /*0040*/  @P0 EXIT ;  /* 0x000000000000094d */ /* 0x000fea0003800000 */
[----:B------:R-:W0:Y:S01]  /*0050*/  S2R R2, SR_TID.X ;  /* 0x0000000000027919 */ /* 0x000e220000002100 */
[----:B------:R-:W0:Y:S01]  /*0060*/  LDC R11, c[0x0][0x3a4] ;  /* 0x0000e900ff0b7b82 */ /* 0x000e220000000800 */
[----:B------:R-:W1:Y:S01]  /*0070*/  LDCU.64 UR8, c[0x0][0x358] ;  /* 0x00006b00ff0877ac */ /* 0x000e620008000a00 */
[----:B------:R-:W-:Y:S01]  /*0080*/  BSSY.RECONVERGENT B0, `(.L_x_0) ;  /* 0x000000f000007945 */ /* 0x000fe20003800200 */
[----:B------:R-:W-:Y:S01]  /*0090*/  IMAD.MOV.U32 R3, RZ, RZ, RZ ;  /* 0x000000ffff037224 */ /* 0x000fe200078e00ff */
[----:B0-----:R-:W-:-:S13]  /*00a0*/  ISETP.GE.AND P0, PT, R2, R11, PT ;  /* 0x0000000b0200720c */ /* 0x001fda0003f06270 */
[----:B-1----:R-:W-:Y:S05]  /*00b0*/  @P0 BRA `(.L_x_1) ;  /* 0x00000000002c0947 */ /* 0x002fea0003800000 */
[----:B------:R-:W0:Y:S01]  /*00c0*/  LDC R9, c[0x0][0x360] ;  /* 0x0000d800ff097b82 */ /* 0x000e220000000800 */
[----:B------:R-:W-:Y:S02]  /*00d0*/  IMAD.MOV.U32 R3, RZ, RZ, RZ ;  /* 0x000000ffff037224 */ /* 0x000fe400078e00ff */
[----:B------:R-:W-:-:S05]  /*00e0*/  IMAD.MOV.U32 R0, RZ, RZ, R2 ;  /* 0x000000ffff007224 */ /* 0x000fca00078e0002 */
[----:B------:R-:W1:Y:S02]  /*00f0*/  LDC.64 R6, c[0x0][0x380] ;  /* 0x0000e000ff067b82 */ /* 0x000e640000000a00 */
.L_x_2:
[----:B------:R-:W-:-:S04]  /*0100*/  IMAD R5, R11, UR6, R0 ;  /* 0x000000060b057c24 */ /* 0x000fc8000f8e0200 */
[----:B-1----:R-:W-:-:S06]  /*0110*/  IMAD.WIDE R4, R5, 0x4, R6 ;  /* 0x0000000405047825 */ /* 0x002fcc00078e0206 */
[----:B------:R-:W2:Y:S01]  /*0120*/  LDG.E.CONSTANT R4, desc[UR8][R4.64] ;  /* 0x0000000804047981 */ /* 0x000ea2000c1e9900 */
[----:B0-----:R-:W-:-:S05]  /*0130*/  IMAD.IADD R0, R9, 0x1, R0 ;  /* 0x0000000109007824 */ /* 0x001fca00078e0200 */
[----:B------:R-:W-:Y:S01]  /*0140*/  ISETP.GE.AND P0, PT, R0, R11, PT ;  /* 0x0000000b0000720c */ /* 0x000fe20003f06270 */
[----:B--2---:R-:W-:-:S12]  /*0150*/  FADD R3, R4, R3 ;  /* 0x0000000304037221 */ /* 0x004fd80000000000 */
[----:B------:R-:W-:Y:S05]  /*0160*/  @!P0 BRA `(.L_x_2) ;  /* 0xfffffffc00e48947 */ /* 0x000fea000383ffff */
.L_x_1:
[----:B------:R-:W-:Y:S05]  /*0170*/  BSYNC.RECONVERGENT B0 ;  /* 0x0000000000007941 */ /* 0x000fea0003800200 */
.L_x_0:
[----:B------:R-:W0:Y:S01]  /*0180*/  S2UR UR5, SR_CgaCtaId ;  /* 0x00000000000579c3 */ /* 0x000e220000008800 */
[----:B------:R-:W-:Y:S01]  /*0190*/  UMOV UR4, 0x400 ;  /* 0x0000040000047882 */ /* 0x000fe20000000000 */
[----:B------:R-:W1:Y:S01]  /*01a0*/  LDCU UR7, c[0x0][0x360] ;  /* 0x00006c00ff0777ac */ /* 0x000e620008000800 */
[----:B------:R-:W-:Y:S01]  /*01b0*/  ISETP.NE.AND P1, PT, R2, RZ, PT ;  /* 0x000000ff0200720c */ /* 0x000fe20003f25270 */
[----:B------:R-:W-:Y:S02]  /*01c0*/  UIADD3 UR4, UPT, UPT, UR4, 0x8, URZ ;  /* 0x0000000804047890 */ /* 0x000fe4000fffe0ff */
[----:B-1----:R-:W-:Y:S02]  /*01d0*/  UISETP.GE.U32.AND UP0, UPT, UR7, 0x2, UPT ;  /* 0x000000020700788c */ /* 0x002fe4000bf06070 */
[----:B0-----:R-:W-:-:S06]  /*01e0*/  ULEA UR4, UR5, UR4, 0x18 ;  /* 0x0000000405047291 */ /* 0x001fcc000f8ec0ff */
[----:B------:R-:W-:-:S05]  /*01f0*/  LEA R4, R2, UR4, 0x2 ;  /* 0x0000000402047c11 */ /* 0x000fca000f8e10ff */
[----:B------:R0:W-:Y:S01]  /*0200*/  STS [R4], R3 ;  /* 0x0000000304007388 */ /* 0x0001e20000000800 */
[----:B------:R-:W-:Y:S06]  /*0210*/  BAR.SYNC.DEFER_BLOCKING 0x0 ;  /* 0x0000000000007b1d */ /* 0x000fec0000010000 */
[----:B------:R-:W-:Y:S05]  /*0220*/  BRA.U !UP0, `(.L_x_3) ;  /* 0x0000000108307547 */ /* 0x000fea000b800000 */
[----:B------:R-:W-:-:S07]  /*0230*/  IMAD.U32 R0, RZ, RZ, UR7 ;  /* 0x00000007ff007e24 */ /* 0x000fce000f8e00ff */
.L_x_4:
[----:B------:R-:W-:-:S04]  /*0240*/  SHF.R.U32.HI R7, RZ, 0x1, R0 ;  /* 0x00000001ff077819 */ /* 0x000fc80000011600 */
[----:B------:R-:W-:-:S13]  /*0250*/  ISETP.GE.U32.AND P0, PT, R2, R7, PT ;  /* 0x000000070200720c */ /* 0x000fda0003f06070 */
[----:B0-----:R-:W-:Y:S01]  /*0260*/  @!P0 LEA R3, R7, R4, 0x2 ;  /* 0x0000000407038211 */ /* 0x001fe200078e10ff */
[----:B------:R-:W-:Y:S05]  /*0270*/  @!P0 LDS R6, [R4] ;  /* 0x0000000004068984 */ /* 0x000fea0000000800 */
[----:B------:R-:W0:Y:S02]  /*0280*/  @!P0 LDS R3, [R3] ;  /* 0x0000000003038984 */ /* 0x000e240000000800 */
[----:B0-----:R-:W-:-:S05]  /*0290*/  @!P0 FADD R5, R3, R6 ;  /* 0x0000000603058221 */ /* 0x001fca0000000000 */
[----:B------:R1:W-:Y:S01]  /*02a0*/  @!P0 STS [R4], R5 ;  /* 0x0000000504008388 */ /* 0x0003e20000000800 */
[----:B------:R-:W-:Y:S01]  /*02b0*/  BAR.SYNC.DEFER_BLOCKING 0x0 ;  /* 0x0000000000007b1d */ /* 0x000fe20000010000 */
[----:B------:R-:W-:Y:S01]  /*02c0*/  ISETP.GT.U32.AND P0, PT, R0, 0x3, PT ;  /* 0x000000030000780c */ /* 0x000fe20003f04070 */
[----:B------:R-:W-:-:S12]  /*02d0*/  IMAD.MOV.U32 R0, RZ, RZ, R7 ;  /* 0x000000ffff007224 */ /* 0x000fd800078e0007 */
[----:B-1----:R-:W-:Y:S05]  /*02e0*/  @P0 BRA `(.L_x_4) ;  /* 0xfffffffc00d40947 */ /* 0x002fea000383ffff */
.L_x_3:
[----:B------:R-:W-:Y:S04]  /*02f0*/  BSSY.RECONVERGENT B0, `(.L_x_5) ;  /* 0x0000017000007945 */ /* 0x000fe80003800200 */
[----:B------:R-:W-:Y:S05]  /*0300*/  @P1 BRA `(.L_x_6) ;  /* 0x0000000000541947 */ /* 0x000fea0003800000 */
[----:B------:R-:W1:Y:S01]  /*0310*/  S2UR UR5, SR_CgaCtaId ;  /* 0x00000000000579c3 */ /* 0x000e620000008800 */
[----:B------:R-:W-:Y:S02]  /*0320*/  UMOV UR4, 0x400 ;  /* 0x0000040000047882 */ /* 0x000fe40000000000 */
[----:B-1----:R-:W-:Y:S01]  /*0330*/  ULEA UR4, UR5, UR4, 0x18 ;  /* 0x0000000405047291 */ /* 0x002fe2000f8ec0ff */
[----:B------:R-:W0:Y:S08]  /*0340*/  LDCU UR5, c[0x0][0x3a4] ;  /* 0x00007480ff0577ac */ /* 0x000e300008000800 */
[----:B------:R-:W1:Y:S01]  /*0350*/  LDS R0, [UR4+0x8] ;  /* 0x00000804ff007984 */ /* 0x000e620008000800 */
[----:B0-----:R-:W-:-:S04]  /*0360*/  I2FP.F32.S32 R3, UR5 ;  /* 0x0000000500037c45 */ /* 0x001fc80008201400 */
[----:B------:R-:W0:Y:S02]  /*0370*/  MUFU.RCP R6, R3 ;  /* 0x0000000300067308 */ /* 0x000e240000001000 */
[----:B0-----:R-:W-:-:S04]  /*0380*/  FFMA R5, -R3, R6, 1 ;  /* 0x3f80000003057423 */ /* 0x001fc80000000106 */
[----:B------:R-:W-:Y:S02]  /*0390*/  FFMA R5, R6, R5, R6 ;  /* 0x0000000506057223 */ /* 0x000fe40000000006 */
[----:B-1----:R-:W0:Y:S02]  /*03a0*/  FCHK P0, R0, R3 ;  /* 0x0000000300007302 */ /* 0x002e240000000000 */
[----:B------:R-:W-:-:S04]  /*03b0*/  FFMA R6, R0, R5, RZ ;  /* 0x0000000500067223 */ /* 0x000fc800000000ff */
[----:B------:R-:W-:-:S04]  /*03c0*/  FFMA R7, -R3, R6, R0 ;  /* 0x0000000603077223 */ /* 0x000fc80000000100 */
[----:B------:R-:W-:Y:S01]  /*03d0*/  FFMA R5, R5, R7, R6 ;  /* 0x0000000705057223 */ /* 0x000fe20000000006 */
[----:B0-----:R-:W-:Y:S06]  /*03e0*/  @!P0 BRA `(.L_x_7) ;  /* 0x00000000000c8947 */ /* 0x001fec0003800000 */
[----:B------:R-:W-:-:S07]  /*03f0*/  MOV R6, 0x410 ;  /* 0x0000041000067802 */ /* 0x000fce0000000f00 */
[----:B------:R-:W-:Y:S05]  /*0400*/  CALL.REL.NOINC `($__internal_0_$__cuda_sm3x_div_rn_noftz_f32_slowpath) ;  /* 0x00000004009c7944 */ /* 0x000fea0003c00000 */
[----:B------:R-:W-:-:S07]  /*0410*/  IMAD.MOV.U32 R5, RZ, RZ, R0 ;  /* 0x000000ffff057224 */ /* 0x000fce00078e0000 */
.L_x_7:
[----:B------:R-:W0:Y:S01]  /*0420*/  S2UR UR5, SR_CgaCtaId ;  /* 0x00000000000579c3 */ /* 0x000e220000008800 */
[----:B------:R-:W-:Y:S02]  /*0430*/  UMOV UR4, 0x400 ;  /* 0x0000040000047882 */ /* 0x000fe40000000000 */
[----:B0-----:R-:W-:-:S09]  /*0440*/  ULEA UR4, UR5, UR4, 0x18 ;  /* 0x0000000405047291 */ /* 0x001fd2000f8ec0ff */
[----:B------:R1:W-:Y:S03]  /*0450*/  STS [UR4], R5 ;  /* 0x00000005ff007988 */ /* 0x0003e60008000804 */
.L_x_6:
[----:B------:R-:W-:Y:S05]  /*0460*/  BSYNC.RECONVERGENT B0 ;  /* 0x0000000000007941 */ /* 0x000fea0003800200 */
.L_x_5:
[----:B------:R-:W2:Y:S01]  /*0470*/  LDC R12, c[0x0][0x3a4] ;  /* 0x0000e900ff0c7b82 */ /* 0x000ea20000000800 */
[----:B------:R-:W-:Y:S01]  /*0480*/  BSSY.RECONVERGENT B0, `(.L_x_8) ;  /* 0x0000014000007945 */ /* 0x000fe20003800200 */
[----:B0-----:R-:W-:-:S06]  /*0490*/  IMAD.MOV.U32 R3, RZ, RZ, RZ ;  /* 0x000000ffff037224 */ /* 0x001fcc00078e00ff */
[----:B------:R-:W-:Y:S01]  /*04a0*/  BAR.SYNC.DEFER_BLOCKING 0x0 ;  /* 0x0000000000007b1d */ /* 0x000fe20000010000 */
[----:B--2---:R-:W-:-:S13]  /*04b0*/  ISETP.GE.AND P0, PT, R2, R12, PT ;  /* 0x0000000c0200720c */ /* 0x004fda0003f06270 */
[----:B------:R-:W-:Y:S05]  /*04c0*/  @P0 BRA `(.L_x_9) ;  /* 0x00000000003c0947 */ /* 0x000fea0003800000 */
[----:B------:R-:W0:Y:S01]  /*04d0*/  S2UR UR5, SR_CgaCtaId ;  /* 0x00000000000579c3 */ /* 0x000e220000008800 */
[----:B------:R-:W-:Y:S01]  /*04e0*/  UMOV UR4, 0x400 ;  /* 0x0000040000047882 */ /* 0x000fe20000000000 */
[----:B------:R-:W-:Y:S01]  /*04f0*/  IMAD.MOV.U32 R3, RZ, RZ, RZ ;  /* 0x000000ffff037224 */ /* 0x000fe200078e00ff */
[----:B-1----:R-:W-:-:S05]  /*0500*/  MOV R5, R2 ;  /* 0x0000000200057202 */ /* 0x002fca0000000f00 */
[----:B------:R-:W1:Y:S01]  /*0510*/  LDC.64 R8, c[0x0][0x380] ;  /* 0x0000e000ff087b82 */ /* 0x000e620000000a00 */
[----:B0-----:R-:W-:-:S09]  /*0520*/  ULEA UR4, UR5, UR4, 0x18 ;  /* 0x0000000405047291 */ /* 0x001fd2000f8ec0ff */
[----:B------:R-:W0:Y:S03]  /*0530*/  LDS R0, [UR4] ;  /* 0x00000004ff007984 */ /* 0x000e260008000800 */
.L_x_10:
[----:B------:R-:W-:-:S04]  /*0540*/  IMAD R7, R12, UR6, R5 ;  /* 0x000000060c077c24 */ /* 0x000fc8000f8e0205 */
[----:B-1----:R-:W-:-:S06]  /*0550*/  IMAD.WIDE R6, R7, 0x4, R8 ;  /* 0x0000000407067825 */ /* 0x002fcc00078e0208 */
[----:B------:R-:W0:Y:S01]  /*0560*/  LDG.E.CONSTANT R7, desc[UR8][R6.64] ;  /* 0x0000000806077981 */ /* 0x000e22000c1e9900 */
[----:B------:R-:W-:-:S05]  /*0570*/  VIADD R5, R5, UR7 ;  /* 0x0000000705057c36 */ /* 0x000fca0008000000 */
[----:B------:R-:W-:Y:S01]  /*0580*/  ISETP.GE.AND P0, PT, R5, R12, PT ;  /* 0x0000000c0500720c */ /* 0x000fe20003f06270 */
[----:B0-----:R-:W-:-:S04]  /*0590*/  FADD R10, -R0, R7 ;  /* 0x00000007000a7221 */ /* 0x001fc80000000100 */
[----:B------:R-:W-:-:S08]  /*05a0*/  FFMA R3, R10, R10, R3 ;  /* 0x0000000a0a037223 */ /* 0x000fd00000000003 */
[----:B------:R-:W-:Y:S05]  /*05b0*/  @!P0 BRA `(.L_x_10) ;  /* 0xfffffffc00e08947 */ /* 0x000fea000383ffff */
.L_x_9:
[----:B------:R-:W-:Y:S05]  /*05c0*/  BSYNC.RECONVERGENT B0 ;  /* 0x0000000000007941 */ /* 0x000fea0003800200 */
.L_x_8:
[----:B------:R0:W-:Y:S01]  /*05d0*/  STS [R4], R3 ;  /* 0x0000000304007388 */ /* 0x0001e20000000800 */
[----:B------:R-:W-:Y:S01]  /*05e0*/  UISETP.GE.U32.AND UP0, UPT, UR7, 0x2, UPT ;  /* 0x000000020700788c */ /* 0x000fe2000bf06070 */
[----:B------:R-:W-:Y:S01]  /*05f0*/  BAR.SYNC.DEFER_BLOCKING 0x0 ;  /* 0x0000000000007b1d */ /* 0x000fe20000010000 */
[----:B------:R-:W-:-:S07]  /*0600*/  ISETP.NE.AND P1, PT, R2, RZ, PT ;  /* 0x000000ff0200720c */ /* 0x000fce0003f25270 */
[----:B0-----:R-:W-:Y:S06]  /*0610*/  BRA.U !UP0, `(.L_x_11) ;  /* 0x0000000108307547 */ /* 0x001fec000b800000 */
[----:B------:R-:W-:-:S07]  /*0620*/  IMAD.U32 R0, RZ, RZ, UR7 ;  /* 0x00000007ff007e24 */ /* 0x000fce000f8e00ff */
.L_x_12:
[----:B------:R-:W-:-:S04]  /*0630*/  SHF.R.U32.HI R7, RZ, 0x1, R0 ;  /* 0x00000001ff077819 */ /* 0x000fc80000011600 */
[----:B------:R-:W-:-:S13]  /*0640*/  ISETP.GE.U32.AND P0, PT, R2, R7, PT ;  /* 0x000000070200720c */ /* 0x000fda0003f06070 */
[----:B------:R-:W-:Y:S01]  /*0650*/  @!P0 IMAD R3, R7, 0x4, R4 ;  /* 0x0000000407038824 */ /* 0x000fe200078e0204 */
[----:B------:R-:W-:Y:S05]  /*0660*/  @!P0 LDS R6, [R4] ;  /* 0x0000000004068984 */ /* 0x000fea0000000800 */
[----:B------:R-:W1:Y:S02]  /*0670*/  @!P0 LDS R3, [R3] ;  /* 0x0000000003038984 */ /* 0x000e640000000800 */
[----:B-1----:R-:W-:-:S05]  /*0680*/  @!P0 FADD R5, R3, R6 ;  /* 0x0000000603058221 */ /* 0x002fca0000000000 */
[----:B------:R0:W-:Y:S01]  /*0690*/  @!P0 STS [R4], R5 ;  /* 0x0000000504008388 */ /* 0x0001e20000000800 */
[----:B------:R-:W-:Y:S01]  /*06a0*/  BAR.SYNC.DEFER_BLOCKING 0x0 ;  /* 0x0000000000007b1d */ /* 0x000fe20000010000 */
[----:B------:R-:W-:Y:S01]  /*06b0*/  ISETP.GT.U32.AND P0, PT, R0, 0x3, PT ;  /* 0x000000030000780c */ /* 0x000fe20003f04070 */
[----:B------:R-:W-:-:S12]  /*06c0*/  IMAD.MOV.U32 R0, RZ, RZ, R7 ;  /* 0x000000ffff007224 */ /* 0x000fd800078e0007 */
[----:B0-----:R-:W-:Y:S05]  /*06d0*/  @P0 BRA `(.L_x_12) ;  /* 0xfffffffc00d40947 */ /* 0x001fea000383ffff */
.L_x_11:
[----:B------:R-:W-:Y:S04]  /*06e0*/  BSSY.RECONVERGENT B0, `(.L_x_13) ;  /* 0x0000018000007945 */ /* 0x000fe80003800200 */
[----:B------:R-:W-:Y:S05]  /*06f0*/  @P1 BRA `(.L_x_14) ;  /* 0x0000000000581947 */ /* 0x000fea0003800000 */
[----:B------:R-:W0:Y:S01]  /*0700*/  S2UR UR5, SR_CgaCtaId ;  /* 0x00000000000579c3 */ /* 0x000e220000008800 */
[----:B------:R-:W-:Y:S02]  /*0710*/  UMOV UR4, 0x400 ;  /* 0x0000040000047882 */ /* 0x000fe40000000000 */
[----:B0-----:R-:W-:Y:S01]  /*0720*/  ULEA UR4, UR5, UR4, 0x18 ;  /* 0x0000000405047291 */ /* 0x001fe2000f8ec0ff */
[----:B------:R-:W0:Y:S08]  /*0730*/  LDCU UR5, c[0x0][0x3a4] ;  /* 0x00007480ff0577ac */ /* 0x000e300008000800 */
[----:B------:R-:W2:Y:S01]  /*0740*/  LDS R3, [UR4+0x8] ;  /* 0x00000804ff037984 */ /* 0x000ea20008000800 */
[----:B0-----:R-:W-:-:S04]  /*0750*/  I2FP.F32.S32 R6, UR5 ;  /* 0x0000000500067c45 */ /* 0x001fc80008201400 */
[----:B-1----:R-:W0:Y:S02]  /*0760*/  MUFU.RCP R5, R6 ;  /* 0x0000000600057308 */ /* 0x002e240000001000 */
[----:B0-----:R-:W-:-:S04]  /*0770*/  FFMA R0, -R6, R5, 1 ;  /* 0x3f80000006007423 */ /* 0x001fc80000000105 */
[----:B------:R-:W-:Y:S02]  /*0780*/  FFMA R0, R5, R0, R5 ;  /* 0x0000000005007223 */ /* 0x000fe40000000005 */
[----:B--2---:R-:W0:Y:S02]  /*0790*/  FCHK P0, R3, R6 ;  /* 0x0000000603007302 */ /* 0x004e240000000000 */
[----:B------:R-:W-:-:S04]  /*07a0*/  FFMA R4, R0, R3, RZ ;  /* 0x0000000300047223 */ /* 0x000fc800000000ff */
[----:B------:R-:W-:-:S04]  /*07b0*/  FFMA R5, -R6, R4, R3 ;  /* 0x0000000406057223 */ /* 0x000fc80000000103 */
[----:B------:R-:W-:Y:S01]  /*07c0*/  FFMA R0, R0, R5, R4 ;  /* 0x0000000500007223 */ /* 0x000fe20000000004 */
[----:B0-----:R-:W-:Y:S06]  /*07d0*/  @!P0 BRA `(.L_x_15) ;  /* 0x0000000000108947 */ /* 0x001fec0003800000 */
[----:B------:R-:W-:Y:S01]  /*07e0*/  MOV R0, R3 ;  /* 0x0000000300007202 */ /* 0x000fe20000000f00 */
[----:B------:R-:W-:Y:S01]  /*07f0*/  IMAD.MOV.U32 R3, RZ, RZ, R6 ;  /* 0x000000ffff037224 */ /* 0x000fe200078e0006 */
[----:B------:R-:W-:-:S07]  /*0800*/  MOV R6, 0x820 ;  /* 0x0000082000067802 */ /* 0x000fce0000000f00 */
[----:B------:R-:W-:Y:S05]  /*0810*/  CALL.REL.NOINC `($__internal_0_$__cuda_sm3x_div_rn_noftz_f32_slowpath) ;  /* 0x0000000000987944 */ /* 0x000fea0003c00000 */
.L_x_15:
[----:B------:R-:W0:Y:S01]  /*0820*/  S2UR UR5, SR_CgaCtaId ;  /* 0x00000000000579c3 */ /* 0x000e220000008800 */
[----:B------:R-:W-:Y:S02]  /*0830*/  UMOV UR4, 0x400 ;  /* 0x0000040000047882 */ /* 0x000fe40000000000 */
[----:B0-----:R-:W-:-:S09]  /*0840*/  ULEA UR4, UR5, UR4, 0x18 ;  /* 0x0000000405047291 */ /* 0x001fd2000f8ec0ff */
[----:B------:R0:W-:Y:S03]  /*0850*/  STS [UR4+0x4], R0 ;  /* 0x00000400ff007988 */ /* 0x0001e60008000804 */
.L_x_14:
[----:B------:R-:W-:Y:S05]  /*0860*/  BSYNC.RECONVERGENT B0 ;  /* 0x0000000000007941 */ /* 0x000fea0003800200 */
.L_x_13:
[----:B------:R-:W2:Y:S08]  /*0870*/  LDC R23, c[0x0][0x3a4] ;  /* 0x0000e900ff177b82 */ /* 0x000eb00000000800 */
[----:B------:R-:W-:Y:S01]  /*0880*/  BAR.SYNC.DEFER_BLOCKING 0x0 ;  /* 0x0000000000007b1d */ /* 0x000fe20000010000 */
[----:B--2---:R-:W-:-:S13]  /*0890*/  ISETP.GE.AND P0, PT, R2, R23, PT ;  /* 0x000000170200720c */ /* 0x004fda0003f06270 */
[----:B------:R-:W-:Y:S05]  /*08a0*/  @P0 EXIT ;  /* 0x000000000000094d */ /* 0x000fea0003800000 */
[----:B------:R-:W2:Y:S01]  /*08b0*/  S2UR UR5, SR_CgaCtaId ;  /* 0x00000000000579c3 */ /* 0x000ea20000008800 */
[----:B------:R-:W-:-:S07]  /*08c0*/  UMOV UR4, 0x400 ;  /* 0x0000040000047882 */ /* 0x000fce0000000000 */
[----:B------:R-:W3:Y:S08]  /*08d0*/  LDC.64 R6, c[0x0][0x390] ;  /* 0x0000e400ff067b82 */ /* 0x000ef00000000a00 */
[----:B------:R-:W4:Y:S01]  /*08e0*/  LDC.64 R8, c[0x0][0x398] ;  /* 0x0000e600ff087b82 */ /* 0x000f220000000a00 */
[----:B--2---:R-:W-:-:S07]  /*08f0*/  ULEA UR4, UR5, UR4, 0x18 ;  /* 0x0000000405047291 */ /* 0x004fce000f8ec0ff */
[----:B------:R-:W2:Y:S02]  /*0900*/  LDC.64 R10, c[0x0][0x380] ;  /* 0x0000e000ff0a7b82 */ /* 0x000ea40000000a00 */
[----:B-1----:R-:W1:Y:S06]  /*0910*/  LDS.64 R4, [UR4] ;  /* 0x00000004ff047984 */ /* 0x002e6c0008000a00 */
[----:B------:R-:W0:Y:S01]  /*0920*/  LDC.64 R12, c[0x0][0x388] ;  /* 0x0000e200ff0c7b82 */ /* 0x000e220000000a00 */
[----:B-1----:R-:W-:-:S05]  /*0930*/  FADD R5, R5, 9.9999997473787516356e-06 ;  /* 0x3727c5ac05057421 */ /* 0x002fca0000000000 */
[----:B------:R-:W-:-:S13]  /*0940*/  FSETP.GEU.AND P0, PT, |R5|, 1.175494350822287508e-38, PT ;  /* 0x008000000500780b */ /* 0x000fda0003f0e200 */
[----:B------:R-:W-:-:S04]  /*0950*/  @!P0 FMUL R5, R5, 16777216 ;  /* 0x4b80000005058820 */ /* 0x000fc80000400000 */
[----:B0-----:R-:W0:Y:S02]  /*0960*/  MUFU.RSQ R0, R5 ;  /* 0x0000000500007308 */ /* 0x001e240000001400 */
[----:B0-234-:R-:W-:-:S07]  /*0970*/  @!P0 FMUL R0, R0, 4096 ;  /* 0x4580000000008820 */ /* 0x01dfce0000400000 */
.L_x_16:
[----:B0-----:R-:W-:-:S04]  /*0980*/  IMAD R21, R23, UR6, R2 ;  /* 0x0000000617157c24 */ /* 0x001fc8000f8e0202 */
[----:B------:R-:W-:-:S04]  /*0990*/  IMAD.WIDE R14, R21, 0x4, R10 ;  /* 0x00000004150e7825 */ /* 0x000fc800078e020a */
[C---:B------:R-:W-:Y:S02]  /*09a0*/  IMAD.WIDE R16, R2.reuse, 0x4, R6 ;  /* 0x0000000402107825 */ /* 0x040fe400078e0206 */
[----:B------:R-:W2:Y:S02]  /*09b0*/  LDG.E.CONSTANT R15, desc[UR8][R14.64] ;  /* 0x000000080e0f7981 */ /* 0x000ea4000c1e9900 */
[----:B------:R-:W-:Y:S02]  /*09c0*/  IMAD.WIDE R18, R2, 0x4, R8 ;  /* 0x0000000402127825 */ /* 0x000fe400078e0208 */
[----:B------:R-:W3:Y:S04]  /*09d0*/  LDG.E.CONSTANT R16, desc[UR8][R16.64] ;  /* 0x0000000810107981 */ /* 0x000ee8000c1e9900 */
[----:B------:R-:W3:Y:S01]  /*09e0*/  LDG.E.CONSTANT R18, desc[UR8][R18.64] ;  /* 0x0000000812127981 */ /* 0x000ee2000c1e9900 */
[----:B------:R-:W-:-:S04]  /*09f0*/  IMAD.WIDE R20, R21, 0x4, R12 ;  /* 0x0000000415147825 */ /* 0x000fc800078e020c */
[----:B------:R-:W-:-:S05]  /*0a00*/  VIADD R2, R2, UR7 ;  /* 0x0000000702027c36 */ /* 0x000fca0008000000 */
[----:B------:R-:W-:Y:S01]  /*0a10*/  ISETP.GE.AND P0, PT, R2, R23, PT ;  /* 0x000000170200720c */ /* 0x000fe20003f06270 */
[----:B--2---:R-:W-:-:S04]  /*0a20*/  FADD R3, R15, -R4 ;  /* 0x800000040f037221 */ /* 0x004fc80000000000 */
[----:B------:R-:W-:-:S04]  /*0a30*/  FMUL R3, R0, R3 ;  /* 0x0000000300037220 */ /* 0x000fc80000400000 */
[----:B---3--:R-:W-:-:S05]  /*0a40*/  FFMA R3, R3, R16, R18 ;  /* 0x0000001003037223 */ /* 0x008fca0000000012 */
[----:B------:R0:W-:Y:S01]  /*0a50*/  STG.E desc[UR8][R20.64], R3 ;  /* 0x0000000314007986 */ /* 0x0001e2000c101908 */
[----:B------:R-:W-:Y:S05]  /*0a60*/  @!P0 BRA `(.L_x_16) ;  /* 0xfffffffc00c48947 */ /* 0x000fea000383ffff */
[----:B------:R-:W-:Y:S05]  /*0a70*/  EXIT ;  /* 0x000000000000794d */ /* 0x000fea0003800000 */
        .weak           $__internal_0_$__cuda_sm3x_div_rn_noftz_f32_slowpath
        .type           $__internal_0_$__cuda_sm3x_div_rn_noftz_f32_slowpath,@function
        .size           $__internal_0_$__cuda_sm3x_div_rn_noftz_f32_slowpath,(.L_x_29 - $__internal_0_$__cuda_sm3x_div_rn_noftz_f32_slowpath)
$__internal_0_$__cuda_sm3x_div_rn_noftz_f32_slowpath:
[----:B------:R-:W-:Y:S01]  /*0a80*/  SHF.R.U32.HI R7, RZ, 0x17, R3 ;  /* 0x00000017ff077819 */ /* 0x000fe20000011603 */
[----:B------:R-:W-:Y:S01]  /*0a90*/  BSSY.RECONVERGENT B1, `(.L_x_17) ;  /* 0x0000062000017945 */ /* 0x000fe20003800200 */
[----:B------:R-:W-:Y:S02]  /*0aa0*/  SHF.R.U32.HI R5, RZ, 0x17, R0 ;  /* 0x00000017ff057819 */ /* 0x000fe40000011600 */
[----:B------:R-:W-:Y:S02]  /*0ab0*/  LOP3.LUT R12, R7, 0xff, RZ, 0xc0, !PT ;  /* 0x000000ff070c7812 */ /* 0x000fe400078ec0ff */
[----:B------:R-:W-:-:S03]  /*0ac0*/  LOP3.LUT R10, R5, 0xff, RZ, 0xc0, !PT ;  /* 0x000000ff050a7812 */ /* 0x000fc600078ec0ff */
[----:B------:R-:W-:Y:S02]  /*0ad0*/  VIADD R8, R12, 0xffffffff ;  /* 0xffffffff0c087836 */ /* 0x000fe40000000000 */
[----:B------:R-:W-:-:S03]  /*0ae0*/  VIADD R7, R10, 0xffffffff ;  /* 0xffffffff0a077836 */ /* 0x000fc60000000000 */
[----:B------:R-:W-:-:S04]  /*0af0*/  ISETP.GT.U32.AND P0, PT, R8, 0xfd, PT ;  /* 0x000000fd0800780c */ /* 0x000fc80003f04070 */
[----:B------:R-:W-:-:S13]  /*0b00*/  ISETP.GT.U32.OR P0, PT, R7, 0xfd, P0 ;  /* 0x000000fd0700780c */ /* 0x000fda0000704470 */
[----:B------:R-:W-:Y:S01]  /*0b10*/  @!P0 MOV R5, RZ ;  /* 0x000000ff00058202 */ /* 0x000fe20000000f00 */
[----:B------:R-:W-:Y:S06]  /*0b20*/  @!P0 BRA `(.L_x_18) ;  /* 0x00000000005c8947 */ /* 0x000fec0003800000 */
[----:B------:R-:W-:Y:S02]  /*0b30*/  FSETP.GTU.FTZ.AND P0, PT, |R0|, +INF , PT ;  /* 0x7f8000000000780b */ /* 0x000fe40003f1c200 */
[----:B------:R-:W-:-:S04]  /*0b40*/  FSETP.GTU.FTZ.AND P1, PT, |R3|, +INF , PT ;  /* 0x7f8000000300780b */ /* 0x000fc80003f3c200 */
[----:B------:R-:W-:-:S13]  /*0b50*/  PLOP3.LUT P0, PT, P0, P1, PT, 0xf8, 0x8f ;  /* 0x00000000008f781c */ /* 0x000fda0000703f70 */
[----:B------:R-:W-:Y:S05]  /*0b60*/  @P0 BRA `(.L_x_19) ;  /* 0x00000004004c0947 */ /* 0x000fea0003800000 */
[----:B------:R-:W-:-:S13]  /*0b70*/  LOP3.LUT P0, RZ, R3, 0x7fffffff, R0, 0xc8, !PT ;  /* 0x7fffffff03ff7812 */ /* 0x000fda000780c800 */
[----:B------:R-:W-:Y:S05]  /*0b80*/  @!P0 BRA `(.L_x_20) ;  /* 0x00000004003c8947 */ /* 0x000fea0003800000 */
[C---:B------:R-:W-:Y:S02]  /*0b90*/  FSETP.NEU.FTZ.AND P2, PT, |R0|.reuse, +INF , PT ;  /* 0x7f8000000000780b */ /* 0x040fe40003f5d200 */
[----:B------:R-:W-:Y:S02]  /*0ba0*/  FSETP.NEU.FTZ.AND P1, PT, |R3|, +INF , PT ;  /* 0x7f8000000300780b */ /* 0x000fe40003f3d200 */
[----:B------:R-:W-:-:S11]  /*0bb0*/  FSETP.NEU.FTZ.AND P0, PT, |R0|, +INF , PT ;  /* 0x7f8000000000780b */ /* 0x000fd60003f1d200 */
[----:B------:R-:W-:Y:S05]  /*0bc0*/  @!P1 BRA !P2, `(.L_x_20) ;  /* 0x00000004002c9947 */ /* 0x000fea0005000000 */
[----:B------:R-:W-:-:S04]  /*0bd0*/  LOP3.LUT P2, RZ, R0, 0x7fffffff, RZ, 0xc0, !PT ;  /* 0x7fffffff00ff7812 */ /* 0x000fc8000784c0ff */
[----:B------:R-:W-:-:S13]  /*0be0*/  PLOP3.LUT P1, PT, P1, P2, PT, 0x2f, 0xf2 ;  /* 0x0000000000f2781c */ /* 0x000fda0000f24577 */
[----:B------:R-:W-:Y:S05]  /*0bf0*/  @P1 BRA `(.L_x_21) ;  /* 0x0000000400181947 */ /* 0x000fea0003800000 */
[----:B------:R-:W-:-:S04]  /*0c00*/  LOP3.LUT P1, RZ, R3, 0x7fffffff, RZ, 0xc0, !PT ;  /* 0x7fffffff03ff7812 */ /* 0x000fc8000782c0ff */
[----:B------:R-:W-:-:S13]  /*0c10*/  PLOP3.LUT P0, PT, P0, P1, PT, 0x2f, 0xf2 ;  /* 0x0000000000f2781c */ /* 0x000fda0000702577 */
[----:B------:R-:W-:Y:S05]  /*0c20*/  @P0 BRA `(.L_x_22) ;  /* 0x0000000400000947 */ /* 0x000fea0003800000 */
[----:B------:R-:W-:Y:S02]  /*0c30*/  ISETP.GE.AND P0, PT, R7, RZ, PT ;  /* 0x000000ff0700720c */ /* 0x000fe40003f06270 */
[----:B------:R-:W-:-:S11]  /*0c40*/  ISETP.GE.AND P1, PT, R8, RZ, PT ;  /* 0x000000ff0800720c */ /* 0x000fd60003f26270 */
[----:B------:R-:W-:Y:S02]  /*0c50*/  @P0 IMAD.MOV.U32 R5, RZ, RZ, RZ ;  /* 0x000000ffff050224 */ /* 0x000fe400078e00ff */
[----:B------:R-:W-:Y:S01]  /*0c60*/  @!P0 FFMA R0, R0, 1.84467440737095516160e+19, RZ ;  /* 0x5f80000000008823 */ /* 0x000fe200000000ff */
[----:B------:R-:W-:Y:S02]  /*0c70*/  @!P0 IMAD.MOV.U32 R5, RZ, RZ, -0x40 ;  /* 0xffffffc0ff058424 */ /* 0x000fe400078e00ff */
[----:B------:R-:W-:Y:S02]  /*0c80*/  @!P1 FFMA R3, R3, 1.84467440737095516160e+19, RZ ;  /* 0x5f80000003039823 */ /* 0x000fe400000000ff */
[----:B------:R-:W-:-:S07]  /*0c90*/  @!P1 VIADD R5, R5, 0x40 ;  /* 0x0000004005059836 */ /* 0x000fce0000000000 */
.L_x_18:
[----:B------:R-:W-:Y:S01]  /*0ca0*/  LEA R8, R12, 0xc0800000, 0x17 ;  /* 0xc08000000c087811 */ /* 0x000fe200078eb8ff */
[----:B------:R-:W-:Y:S04]  /*0cb0*/  BSSY.RECONVERGENT B2, `(.L_x_23) ;  /* 0x0000036000027945 */ /* 0x000fe80003800200 */
[----:B------:R-:W-:Y:S01]  /*0cc0*/  IMAD.IADD R8, R3, 0x1, -R8 ;  /* 0x0000000103087824 */ /* 0x000fe200078e0a08 */
[----:B------:R-:W-:-:S03]  /*0cd0*/  IADD3 R3, PT, PT, R10, -0x7f, RZ ;  /* 0xffffff810a037810 */ /* 0x000fc60007ffe0ff */
[----:B------:R0:W1:Y:S01]  /*0ce0*/  MUFU.RCP R7, R8 ;  /* 0x0000000800077308 */ /* 0x0000620000001000 */
[----:B------:R-:W-:Y:S01]  /*0cf0*/  FADD.FTZ R9, -R8, -RZ ;  /* 0x800000ff08097221 */ /* 0x000fe20000010100 */
[C---:B------:R-:W-:Y:S01]  /*0d00*/  IMAD R0, R3.reuse, -0x800000, R0 ;  /* 0xff80000003007824 */ /* 0x040fe200078e0200 */
[----:B0-----:R-:W-:-:S05]  /*0d10*/  IADD3 R8, PT, PT, R3, 0x7f, -R12 ;  /* 0x0000007f03087810 */ /* 0x001fca0007ffe80c */
[----:B------:R-:W-:Y:S02]  /*0d20*/  IMAD.IADD R8, R8, 0x1, R5 ;  /* 0x0000000108087824 */ /* 0x000fe400078e0205 */
[----:B-1----:R-:W-:-:S04]  /*0d30*/  FFMA R10, R7, R9, 1 ;  /* 0x3f800000070a7423 */ /* 0x002fc80000000009 */
[----:B------:R-:W-:-:S04]  /*0d40*/  FFMA R14, R7, R10, R7 ;  /* 0x0000000a070e7223 */ /* 0x000fc80000000007 */
[----:B------:R-:W-:-:S04]  /*0d50*/  FFMA R7, R0, R14, RZ ;  /* 0x0000000e00077223 */ /* 0x000fc800000000ff */
[----:B------:R-:W-:-:S04]  /*0d60*/  FFMA R10, R9, R7, R0 ;  /* 0x00000007090a7223 */ /* 0x000fc80000000000 */
[----:B------:R-:W-:-:S04]  /*0d70*/  FFMA R7, R14, R10, R7 ;  /* 0x0000000a0e077223 */ /* 0x000fc80000000007 */
[----:B------:R-:W-:-:S04]  /*0d80*/  FFMA R10, R9, R7, R0 ;  /* 0x00000007090a7223 */ /* 0x000fc80000000000 */
[----:B------:R-:W-:-:S05]  /*0d90*/  FFMA R0, R14, R10, R7 ;  /* 0x0000000a0e007223 */ /* 0x000fca0000000007 */
[----:B------:R-:W-:-:S04]  /*0da0*/  SHF.R.U32.HI R3, RZ, 0x17, R0 ;  /* 0x00000017ff037819 */ /* 0x000fc80000011600 */
[----:B------:R-:W-:-:S05]  /*0db0*/  LOP3.LUT R3, R3, 0xff, RZ, 0xc0, !PT ;  /* 0x000000ff03037812 */ /* 0x000fca00078ec0ff */
[----:B------:R-:W-:-:S04]  /*0dc0*/  IMAD.IADD R9, R3, 0x1, R8 ;  /* 0x0000000103097824 */ /* 0x000fc800078e0208 */
[----:B------:R-:W-:-:S05]  /*0dd0*/  VIADD R3, R9, 0xffffffff ;  /* 0xffffffff09037836 */ /* 0x000fca0000000000 */
[----:B------:R-:W-:-:S13]  /*0de0*/  ISETP.GE.U32.AND P0, PT, R3, 0xfe, PT ;  /* 0x000000fe0300780c */ /* 0x000fda0003f06070 */
[----:B------:R-:W-:Y:S05]  /*0df0*/  @!P0 BRA `(.L_x_24) ;  /* 0x0000000000808947 */ /* 0x000fea0003800000 */
[----:B------:R-:W-:-:S13]  /*0e00*/  ISETP.GT.AND P0, PT, R9, 0xfe, PT ;  /* 0x000000fe0900780c */ /* 0x000fda0003f04270 */
[----:B------:R-:W-:Y:S05]  /*0e10*/  @P0 BRA `(.L_x_25) ;  /* 0x00000000006c0947 */ /* 0x000fea0003800000 */
[----:B------:R-:W-:-:S13]  /*0e20*/  ISETP.GE.AND P0, PT, R9, 0x1, PT ;  /* 0x000000010900780c */ /* 0x000fda0003f06270 */
[----:B------:R-:W-:Y:S05]  /*0e30*/  @P0 BRA `(.L_x_26) ;  /* 0x0000000000740947 */ /* 0x000fea0003800000 */
[----:B------:R-:W-:Y:S02]  /*0e40*/  ISETP.GE.AND P0, PT, R9, -0x18, PT ;  /* 0xffffffe80900780c */ /* 0x000fe40003f06270 */
[----:B------:R-:W-:-:S11]  /*0e50*/  LOP3.LUT R0, R0, 0x80000000, RZ, 0xc0, !PT ;  /* 0x8000000000007812 */ /* 0x000fd600078ec0ff */
[----:B------:R-:W-:Y:S05]  /*0e60*/  @!P0 BRA `(.L_x_26) ;  /* 0x0000000000688947 */ /* 0x000fea0003800000 */
[CCC-:B------:R-:W-:Y:S01]  /*0e70*/  FFMA.RZ R3, R14.reuse, R10.reuse, R7.reuse ;  /* 0x0000000a0e037223 */ /* 0x1c0fe2000000c007 */
[CCC-:B------:R-:W-:Y:S01]  /*0e80*/  FFMA.RM R8, R14.reuse, R10.reuse, R7.reuse ;  /* 0x0000000a0e087223 */ /* 0x1c0fe20000004007 */
[C---:B------:R-:W-:Y:S02]  /*0e90*/  ISETP.NE.AND P2, PT, R9.reuse, RZ, PT ;  /* 0x000000ff0900720c */ /* 0x040fe40003f45270 */
[----:B------:R-:W-:Y:S02]  /*0ea0*/  ISETP.NE.AND P1, PT, R9, RZ, PT ;  /* 0x000000ff0900720c */ /* 0x000fe40003f25270 */
[----:B------:R-:W-:Y:S01]  /*0eb0*/  LOP3.LUT R5, R3, 0x7fffff, RZ, 0xc0, !PT ;  /* 0x007fffff03057812 */ /* 0x000fe200078ec0ff */
[----:B------:R-:W-:Y:S01]  /*0ec0*/  FFMA.RP R3, R14, R10, R7 ;  /* 0x0000000a0e037223 */ /* 0x000fe20000008007 */
[C---:B------:R-:W-:Y:S01]  /*0ed0*/  VIADD R10, R9.reuse, 0x20 ;  /* 0x00000020090a7836 */ /* 0x040fe20000000000 */
[----:B------:R-:W-:Y:S02]  /*0ee0*/  IADD3 R7, PT, PT, -R9, RZ, RZ ;  /* 0x000000ff09077210 */ /* 0x000fe40007ffe1ff */
[----:B------:R-:W-:-:S02]  /*0ef0*/  LOP3.LUT R5, R5, 0x800000, RZ, 0xfc, !PT ;  /* 0x0080000005057812 */ /* 0x000fc400078efcff */
[----:B------:R-:W-:Y:S02]  /*0f00*/  FSETP.NEU.FTZ.AND P0, PT, R3, R8, PT ;  /* 0x000000080300720b */ /* 0x000fe40003f1d000 */
[----:B------:R-:W-:Y:S02]  /*0f10*/  SHF.L.U32 R10, R5, R10, RZ ;  /* 0x0000000a050a7219 */ /* 0x000fe400000006ff */
[----:B------:R-:W-:Y:S02]  /*0f20*/  SEL R8, R7, RZ, P2 ;  /* 0x000000ff07087207 */ /* 0x000fe40001000000 */
[----:B------:R-:W-:Y:S02]  /*0f30*/  ISETP.NE.AND P1, PT, R10, RZ, P1 ;  /* 0x000000ff0a00720c */ /* 0x000fe40000f25270 */
[----:B------:R-:W-:Y:S02]  /*0f40*/  SHF.R.U32.HI R8, RZ, R8, R5 ;  /* 0x00000008ff087219 */ /* 0x000fe40000011605 */
[----:B------:R-:W-:-:S02]  /*0f50*/  PLOP3.LUT P0, PT, P0, P1, PT, 0xf8, 0x8f ;  /* 0x00000000008f781c */ /* 0x000fc40000703f70 */
[----:B------:R-:W-:Y:S02]  /*0f60*/  SHF.R.U32.HI R10, RZ, 0x1, R8 ;  /* 0x00000001ff0a7819 */ /* 0x000fe40000011608 */
[----:B------:R-:W-:-:S04]  /*0f70*/  SEL R3, RZ, 0x1, !P0 ;  /* 0x00000001ff037807 */ /* 0x000fc80004000000 */
[----:B------:R-:W-:-:S04]  /*0f80*/  LOP3.LUT R3, R3, 0x1, R10, 0xf8, !PT ;  /* 0x0000000103037812 */ /* 0x000fc800078ef80a */
[----:B------:R-:W-:-:S05]  /*0f90*/  LOP3.LUT R3, R3, R8, RZ, 0xc0, !PT ;  /* 0x0000000803037212 */ /* 0x000fca00078ec0ff */
[----:B------:R-:W-:-:S05]  /*0fa0*/  IMAD.IADD R3, R10, 0x1, R3 ;  /* 0x000000010a037824 */ /* 0x000fca00078e0203 */
[----:B------:R-:W-:Y:S01]  /*0fb0*/  LOP3.LUT R0, R3, R0, RZ, 0xfc, !PT ;  /* 0x0000000003007212 */ /* 0x000fe200078efcff */
[----:B------:R-:W-:Y:S06]  /*0fc0*/  BRA `(.L_x_26) ;  /* 0x0000000000107947 */ /* 0x000fec0003800000 */
.L_x_25:
[----:B------:R-:W-:-:S04]  /*0fd0*/  LOP3.LUT R0, R0, 0x80000000, RZ, 0xc0, !PT ;  /* 0x8000000000007812 */ /* 0x000fc800078ec0ff */
[----:B------:R-:W-:Y:S01]  /*0fe0*/  LOP3.LUT R0, R0, 0x7f800000, RZ, 0xfc, !PT ;  /* 0x7f80000000007812 */ /* 0x000fe200078efcff */
[----:B------:R-:W-:Y:S06]  /*0ff0*/  BRA `(.L_x_26) ;  /* 0x0000000000047947 */ /* 0x000fec0003800000 */
.L_x_24:
[----:B------:R-:W-:-:S07]  /*1000*/  IMAD R0, R8, 0x800000, R0 ;  /* 0x0080000008007824 */ /* 0x000fce00078e0200 */
.L_x_26:
[----:B------:R-:W-:Y:S05]  /*1010*/  BSYNC.RECONVERGENT B2 ;  /* 0x0000000000027941 */ /* 0x000fea0003800200 */
.L_x_23:
[----:B------:R-:W-:Y:S05]  /*1020*/  BRA `(.L_x_27) ;  /* 0x0000000000207947 */ /* 0x000fea0003800000 */
.L_x_22:
[----:B------:R-:W-:-:S04]  /*1030*/  LOP3.LUT R0, R3, 0x80000000, R0, 0x48, !PT ;  /* 0x8000000003007812 */ /* 0x000fc800078e4800 */
[----:B------:R-:W-:Y:S01]  /*1040*/  LOP3.LUT R0, R0, 0x7f800000, RZ, 0xfc, !PT ;  /* 0x7f80000000007812 */ /* 0x000fe200078efcff */
[----:B------:R-:W-:Y:S06]  /*1050*/  BRA `(.L_x_27) ;  /* 0x0000000000147947 */ /* 0x000fec0003800000 */
.L_x_21:
[----:B------:R-:W-:Y:S01]  /*1060*/  LOP3.LUT R0, R3, 0x80000000, R0, 0x48, !PT ;  /* 0x8000000003007812 */ /* 0x000fe200078e4800 */
[----:B------:R-:W-:Y:S06]  /*1070*/  BRA `(.L_x_27) ;  /* 0x00000000000c7947 */ /* 0x000fec0003800000 */
.L_x_20:
[----:B------:R-:W0:Y:S01]  /*1080*/  MUFU.RSQ R0, -QNAN ;  /* 0xffc0000000007908 */ /* 0x000e220000001400 */
[----:B------:R-:W-:Y:S05]  /*1090*/  BRA `(.L_x_27) ;  /* 0x0000000000047947 */ /* 0x000fea0003800000 */
.L_x_19:
[----:B------:R-:W-:-:S07]  /*10a0*/  FADD.FTZ R0, R0, R3 ;  /* 0x0000000300007221 */ /* 0x000fce0000010000 */
.L_x_27:
[----:B------:R-:W-:Y:S05]  /*10b0*/  BSYNC.RECONVERGENT B1 ;  /* 0x0000000000017941 */ /* 0x000fea0003800200 */
.L_x_17:
[----:B------:R-:W-:-:S04]  /*10c0*/  IMAD.MOV.U32 R7, RZ, RZ, 0x0 ;  /* 0x00000000ff077424 */ /* 0x000fc800078e00ff */
[----:B0-----:R-:W-:Y:S05]  /*10d0*/  RET.REL.NODEC R6 `(_Z16layernorm_kernelPKfPfS0_S0_ii) ;  /* 0xffffffec06c87950 */ /* 0x001fea0003c3ffff */
.L_x_28:
[----:B------:R-:W-:-:S00]  /*10e0*/  BRA `(.L_x_28) ;  /* 0xfffffffc00fc7947 */ /* 0x000fc0000383ffff */
[----:B------:R-:W-:-:S00]  /*10f0*/  NOP ;  /* 0x0000000000007918 */ /* 0x000fc00000000000 */
        /* <DEDUP_REMOVED lines=8> */
.L_x_29:


//--------------------- .nv.shared._Z16layernorm_kernelPKfPfS0_S0_ii --------------------------
	.section	.nv.shared._Z16layernorm_kernelPKfPfS0_S0_ii,"aw",@nobits
	.sectionflags	@""
	.align	4
.nv.shared._Z16layernorm_kernelPKfPfS0_S0_ii:
	.zero		5128


//--------------------- .nv.shared.reserved.0     --------------------------
	.section	.nv.shared.reserved.0,"aw",@nobits
	.weak		__nv_reservedSMEM_offset_0_alias
	.size		__nv_reservedSMEM_offset_0_alias, 0, 64
	.other		__nv_reservedSMEM_offset_0_alias,@"STO_CUDA_RESERVED_SHARED STV_DEFAULT"
__nv_reservedSMEM_offset_0_alias:
	.zero		0
	.zero		64


//--------------------- .nv.constant0._Z16layernorm_kernelPKfPfS0_S0_ii --------------------------
	.section	.nv.constant0._Z16layernorm_kernelPKfPfS0_S0_ii,"a",@progbits
	.sectionflags	@""
	.align	4
.nv.constant0._Z16layernorm_kernelPKfPfS0_S0_ii:
	.zero		936


//--------------------- SYMBOLS --------------------------

	.type		.nv.reservedSmem.offset0,@object
	.size		.nv.reservedSmem.offset0,0x4
	.type		.nv.reservedSmem.cap,@object
	.size		.nv.reservedSmem.cap,0x4
